//
// Generated by NVIDIA NVVM Compiler
//
// Compiler Build ID: CL-36424714
// Cuda compilation tools, release 13.0, V13.0.88
// Based on NVVM 20.0.0
//

.version 9.0
.target sm_100
.address_size 64

	// .globl	_Z8setvaluei
.global .align 4 .u32 remind;

.visible .entry _Z8setvaluei(
	.param .u32 _Z8setvaluei_param_0
)
{
	.reg .b32 	%r<2>;

	ld.param.u32 	%r1, [_Z8setvaluei_param_0];
	st.global.u32 	[remind], %r1;
	ret;

}
	// .globl	_Z9prefixSumPiii
.visible .entry _Z9prefixSumPiii(
	.param .u64 .ptr .align 1 _Z9prefixSumPiii_param_0,
	.param .u32 _Z9prefixSumPiii_param_1,
	.param .u32 _Z9prefixSumPiii_param_2
)
{
	.reg .pred 	%p<7>;
	.reg .b32 	%r<27>;
	.reg .b64 	%rd<11>;

	ld.param.u64 	%rd3, [_Z9prefixSumPiii_param_0];
	ld.param.u32 	%r8, [_Z9prefixSumPiii_param_1];
	ld.param.u32 	%r9, [_Z9prefixSumPiii_param_2];
	cvta.to.global.u64 	%rd1, %rd3;
	mov.u32 	%r10, %ctaid.x;
	mov.u32 	%r11, %ntid.x;
	mov.u32 	%r12, %tid.x;
	mad.lo.s32 	%r1, %r10, %r11, %r12;
	setp.ne.s32 	%p1, %r1, 0;
	@%p1 bra 	$L__BB1_2;
	ld.global.u32 	%r13, [remind];
	mul.wide.s32 	%rd4, %r9, 4;
	add.s64 	%rd5, %rd1, %rd4;
	ld.global.u32 	%r14, [%rd5+4];
	add.s32 	%r15, %r14, %r13;
	st.global.u32 	[%rd5+4], %r15;
$L__BB1_2:
	bar.sync 	0;
	setp.lt.s32 	%p2, %r8, 2;
	@%p2 bra 	$L__BB1_9;
	add.s32 	%r18, %r1, %r9;
	add.s32 	%r2, %r18, 1;
	mul.wide.s32 	%rd6, %r2, 4;
	add.s64 	%rd2, %rd1, %rd6;
	mov.b32 	%r26, 0;
	mov.b32 	%r24, 1;
$L__BB1_4:
	setp.lt.s32 	%p3, %r1, %r24;
	@%p3 bra 	$L__BB1_6;
	sub.s32 	%r19, %r2, %r24;
	mul.wide.s32 	%rd7, %r19, 4;
	add.s64 	%rd8, %rd1, %rd7;
	ld.global.u32 	%r26, [%rd8];
$L__BB1_6:
	setp.lt.s32 	%p4, %r1, %r24;
	bar.sync 	0;
	@%p4 bra 	$L__BB1_8;
	ld.global.u32 	%r20, [%rd2];
	add.s32 	%r21, %r20, %r26;
	st.global.u32 	[%rd2], %r21;
$L__BB1_8:
	bar.sync 	0;
	shl.b32 	%r24, %r24, 1;
	setp.lt.s32 	%p5, %r24, %r8;
	@%p5 bra 	$L__BB1_4;
$L__BB1_9:
	setp.ne.s32 	%p6, %r1, 0;
	@%p6 bra 	$L__BB1_11;
	add.s32 	%r22, %r9, %r8;
	mul.wide.s32 	%rd9, %r22, 4;
	add.s64 	%rd10, %rd1, %rd9;
	ld.global.u32 	%r23, [%rd10];
	st.global.u32 	[remind], %r23;
$L__BB1_11:
	ret;

}
	// .globl	_Z7kernel1iPiS_S_S_S_iiiiiS_
.visible .entry _Z7kernel1iPiS_S_S_S_iiiiiS_(
	.param .u32 _Z7kernel1iPiS_S_S_S_iiiiiS__param_0,
	.param .u64 .ptr .align 1 _Z7kernel1iPiS_S_S_S_iiiiiS__param_1,
	.param .u64 .ptr .align 1 _Z7kernel1iPiS_S_S_S_iiiiiS__param_2,
	.param .u64 .ptr .align 1 _Z7kernel1iPiS_S_S_S_iiiiiS__param_3,
	.param .u64 .ptr .align 1 _Z7kernel1iPiS_S_S_S_iiiiiS__param_4,
	.param .u64 .ptr .align 1 _Z7kernel1iPiS_S_S_S_iiiiiS__param_5,
	.param .u32 _Z7kernel1iPiS_S_S_S_iiiiiS__param_6,
	.param .u32 _Z7kernel1iPiS_S_S_S_iiiiiS__param_7,
	.param .u32 _Z7kernel1iPiS_S_S_S_iiiiiS__param_8,
	.param .u32 _Z7kernel1iPiS_S_S_S_iiiiiS__param_9,
	.param .u32 _Z7kernel1iPiS_S_S_S_iiiiiS__param_10,
	.param .u64 .ptr .align 1 _Z7kernel1iPiS_S_S_S_iiiiiS__param_11
)
{
	.local .align 16 .b8 	__local_depot2[96];
	.reg .b64 	%SP;
	.reg .b64 	%SPL;
	.reg .pred 	%p<14>;
	.reg .b32 	%r<53>;
	.reg .b64 	%rd<21>;

	mov.u64 	%SPL, __local_depot2;
	ld.param.u32 	%r24, [_Z7kernel1iPiS_S_S_S_iiiiiS__param_0];
	ld.param.u64 	%rd7, [_Z7kernel1iPiS_S_S_S_iiiiiS__param_4];
	ld.param.u64 	%rd8, [_Z7kernel1iPiS_S_S_S_iiiiiS__param_5];
	ld.param.u32 	%r47, [_Z7kernel1iPiS_S_S_S_iiiiiS__param_6];
	ld.param.u32 	%r21, [_Z7kernel1iPiS_S_S_S_iiiiiS__param_7];
	ld.param.u32 	%r22, [_Z7kernel1iPiS_S_S_S_iiiiiS__param_8];
	ld.param.u32 	%r23, [_Z7kernel1iPiS_S_S_S_iiiiiS__param_10];
	ld.param.u64 	%rd9, [_Z7kernel1iPiS_S_S_S_iiiiiS__param_11];
	add.u64 	%rd1, %SPL, 0;
	mov.u32 	%r25, %ctaid.x;
	mov.u32 	%r26, %ntid.x;
	mov.u32 	%r27, %tid.x;
	mad.lo.s32 	%r28, %r25, %r26, %r27;
	setp.lt.s32 	%p1, %r28, %r24;
	@%p1 bra 	$L__BB2_1;
	bra.uni 	$L__BB2_17;
$L__BB2_1:
	st.local.v4.u32 	[%rd1], {%r23, %r23, %r23, %r23};
	st.local.v4.u32 	[%rd1+16], {%r23, %r23, %r23, %r23};
	st.local.v4.u32 	[%rd1+32], {%r23, %r23, %r23, %r23};
	st.local.v4.u32 	[%rd1+48], {%r23, %r23, %r23, %r23};
	st.local.v4.u32 	[%rd1+64], {%r23, %r23, %r23, %r23};
	st.local.v4.u32 	[%rd1+80], {%r23, %r23, %r23, %r23};
	setp.gt.s32 	%p2, %r47, %r21;
	@%p2 bra 	$L__BB2_17;
	cvta.to.global.u64 	%rd11, %rd9;
	mul.wide.s32 	%rd12, %r22, 4;
	add.s64 	%rd2, %rd11, %rd12;
	add.s64 	%rd3, %rd1, 8;
	cvta.to.global.u64 	%rd4, %rd7;
	cvta.to.global.u64 	%rd5, %rd8;
$L__BB2_3:
	mov.u32 	%r1, %r47;
	mul.wide.s32 	%rd13, %r1, 4;
	add.s64 	%rd14, %rd4, %rd13;
	ld.global.u32 	%r2, [%rd14];
	add.s32 	%r50, %r2, -1;
	add.s64 	%rd15, %rd5, %rd13;
	ld.global.u32 	%r4, [%rd15];
	add.s32 	%r5, %r50, %r4;
	setp.lt.s32 	%p3, %r4, 1;
	mov.u32 	%r49, %r50;
	@%p3 bra 	$L__BB2_7;
	max.s32 	%r6, %r2, %r5;
	mov.u32 	%r48, %r50;
$L__BB2_5:
	mul.wide.s32 	%rd16, %r48, 4;
	add.s64 	%rd17, %rd1, %rd16;
	ld.local.u32 	%r29, [%rd17];
	setp.eq.s32 	%p4, %r29, 0;
	mov.u32 	%r49, %r48;
	@%p4 bra 	$L__BB2_7;
	add.s32 	%r48, %r48, 1;
	setp.ne.s32 	%p5, %r48, %r6;
	mov.u32 	%r49, %r6;
	@%p5 bra 	$L__BB2_5;
$L__BB2_7:
	setp.ne.s32 	%p6, %r49, %r5;
	@%p6 bra 	$L__BB2_16;
	atom.global.add.u32 	%r30, [%rd2], 1;
	setp.lt.s32 	%p7, %r5, %r2;
	@%p7 bra 	$L__BB2_16;
	and.b32  	%r10, %r4, 3;
	setp.eq.s32 	%p8, %r10, 0;
	@%p8 bra 	$L__BB2_13;
	mul.wide.s32 	%rd18, %r50, 4;
	add.s64 	%rd6, %rd1, %rd18;
	ld.local.u32 	%r31, [%rd6];
	add.s32 	%r32, %r31, -1;
	st.local.u32 	[%rd6], %r32;
	setp.eq.s32 	%p9, %r10, 1;
	mov.u32 	%r50, %r2;
	@%p9 bra 	$L__BB2_13;
	ld.local.u32 	%r33, [%rd6+4];
	add.s32 	%r34, %r33, -1;
	st.local.u32 	[%rd6+4], %r34;
	add.s32 	%r50, %r2, 1;
	setp.eq.s32 	%p10, %r10, 2;
	@%p10 bra 	$L__BB2_13;
	ld.local.u32 	%r35, [%rd6+8];
	add.s32 	%r36, %r35, -1;
	st.local.u32 	[%rd6+8], %r36;
	add.s32 	%r50, %r2, 2;
$L__BB2_13:
	sub.s32 	%r37, %r5, %r2;
	setp.lt.u32 	%p11, %r37, 3;
	@%p11 bra 	$L__BB2_16;
	sub.s32 	%r38, %r50, %r2;
	sub.s32 	%r51, %r38, %r4;
$L__BB2_15:
	mul.wide.s32 	%rd19, %r50, 4;
	add.s64 	%rd20, %rd3, %rd19;
	ld.local.u32 	%r39, [%rd20+-8];
	add.s32 	%r40, %r39, -1;
	st.local.u32 	[%rd20+-8], %r40;
	ld.local.u32 	%r41, [%rd20+-4];
	add.s32 	%r42, %r41, -1;
	st.local.u32 	[%rd20+-4], %r42;
	ld.local.u32 	%r43, [%rd20];
	add.s32 	%r44, %r43, -1;
	st.local.u32 	[%rd20], %r44;
	ld.local.u32 	%r45, [%rd20+4];
	add.s32 	%r46, %r45, -1;
	st.local.u32 	[%rd20+4], %r46;
	add.s32 	%r50, %r50, 4;
	add.s32 	%r51, %r51, 4;
	setp.ne.s32 	%p12, %r51, -1;
	@%p12 bra 	$L__BB2_15;
$L__BB2_16:
	add.s32 	%r47, %r1, 1;
	setp.ne.s32 	%p13, %r1, %r21;
	@%p13 bra 	$L__BB2_3;
$L__BB2_17:
	ret;

}


// ===== COMPILED SASS (sm_100) =====

	.target	sm_100

	.elftype	@"ET_EXEC"


//--------------------- .note.nv.tkinfo           --------------------------
	.section	.note.nv.tkinfo,"",@"SHT_NOTE"
	.sectionflags	@"SHF_NOTE_NV_TKINFO"
	.tkinfo
        /*0018*/ 	.word	0x00000002
        /*0030*/ 	.string	""
        /*0030*/ 	.string	"ptxas"
        /*0030*/ 	.string	"Cuda compilation tools, release 13.0, V13.0.88"
        /*0030*/ 	.string	"Build cuda_13.0.r13.0/compiler.36424714_0"
        /*0030*/ 	.string	"-arch sm_100 -m 64 "



//--------------------- .note.nv.cuinfo           --------------------------
	.section	.note.nv.cuinfo,"",@"SHT_NOTE"
	.sectionflags	@"SHF_NOTE_NV_CUINFO"
        /*0018*/ 	.short	0x0002
        /*001a*/ 	.short	0x0064
        /*001c*/ 	.short	0x0082
	.zero		2


//--------------------- .nv.info                  --------------------------
	.section	.nv.info,"",@"SHT_CUDA_INFO"
	.align	4


	//----- nvinfo : EIATTR_REGCOUNT
	.align		4
        /*0000*/ 	.byte	0x04, 0x2f
        /*0002*/ 	.short	(.L_2 - .L_1)
	.align		4
.L_1:
        /*0004*/ 	.word	index@(_Z8setvaluei)
        /*0008*/ 	.word	0x00000008


	//----- nvinfo : EIATTR_FRAME_SIZE
	.align		4
.L_2:
        /*000c*/ 	.byte	0x04, 0x11
        /*000e*/ 	.short	(.L_4 - .L_3)
	.align		4
.L_3:
        /*0010*/ 	.word	index@(_Z8setvaluei)
        /*0014*/ 	.word	0x00000000


	//----- nvinfo : EIATTR_REGCOUNT
	.align		4
.L_4:
        /*0018*/ 	.byte	0x04, 0x2f
        /*001a*/ 	.short	(.L_6 - .L_5)
	.align		4
.L_5:
        /*001c*/ 	.word	index@(_Z9prefixSumPiii)
        /*0020*/ 	.word	0x0000000c


	//----- nvinfo : EIATTR_FRAME_SIZE
	.align		4
.L_6:
        /*0024*/ 	.byte	0x04, 0x11
        /*0026*/ 	.short	(.L_8 - .L_7)
	.align		4
.L_7:
        /*0028*/ 	.word	index@(_Z9prefixSumPiii)
        /*002c*/ 	.word	0x00000000


	//----- nvinfo : EIATTR_REGCOUNT
	.align		4
.L_8:
        /*0030*/ 	.byte	0x04, 0x2f
        /*0032*/ 	.short	(.L_10 - .L_9)
	.align		4
.L_9:
        /*0034*/ 	.word	index@(_Z7kernel1iPiS_S_S_S_iiiiiS_)
        /*0038*/ 	.word	0x0000001a


	//----- nvinfo : EIATTR_FRAME_SIZE
	.align		4
.L_10:
        /*003c*/ 	.byte	0x04, 0x11
        /*003e*/ 	.short	(.L_12 - .L_11)
	.align		4
.L_11:
        /*0040*/ 	.word	index@(_Z7kernel1iPiS_S_S_S_iiiiiS_)
        /*0044*/ 	.word	0x00000060


	//----- nvinfo : EIATTR_MIN_STACK_SIZE
	.align		4
.L_12:
        /*0048*/ 	.byte	0x04, 0x12
        /*004a*/ 	.short	(.L_14 - .L_13)
	.align		4
.L_13:
        /*004c*/ 	.word	index@(_Z7kernel1iPiS_S_S_S_iiiiiS_)
        /*0050*/ 	.word	0x00000060


	//----- nvinfo : EIATTR_MIN_STACK_SIZE
	.align		4
.L_14:
        /*0054*/ 	.byte	0x04, 0x12
        /*0056*/ 	.short	(.L_16 - .L_15)
	.align		4
.L_15:
        /*0058*/ 	.word	index@(_Z9prefixSumPiii)
        /*005c*/ 	.word	0x00000000


	//----- nvinfo : EIATTR_MIN_STACK_SIZE
	.align		4
.L_16:
        /*0060*/ 	.byte	0x04, 0x12
        /*0062*/ 	.short	(.L_18 - .L_17)
	.align		4
.L_17:
        /*0064*/ 	.word	index@(_Z8setvaluei)
        /*0068*/ 	.word	0x00000000
.L_18:


//--------------------- .nv.compat                --------------------------
	.section	.nv.compat,"",@"SHT_CUDA_COMPAT_INFO"
	.align	4
        /*0000*/ 	.byte	0x02, 0x09, 0x00, 0x00, 0x02, 0x02, 0x01, 0x00, 0x02, 0x05, 0x05, 0x00, 0x03, 0x07, 0x01, 0x01
        /*0010*/ 	.byte	0x02, 0x03, 0x00, 0x00, 0x02, 0x06, 0x01, 0x00, 0x04, 0x0b, 0x08, 0x00, 0x09, 0x00, 0x00, 0x00
        /*0020*/ 	.byte	0x00, 0x00, 0x00, 0x00


//--------------------- .nv.info._Z7kernel1iPiS_S_S_S_iiiiiS_ --------------------------
	.section	.nv.info._Z7kernel1iPiS_S_S_S_iiiiiS_,"",@"SHT_CUDA_INFO"
	.sectionflags	@""
	.align	4


	//----- nvinfo : EIATTR_CUDA_API_VERSION
	.align		4
        /*0000*/ 	.byte	0x04, 0x37
        /*0002*/ 	.short	(.L_20 - .L_19)
.L_19:
        /*0004*/ 	.word	0x00000082


	//----- nvinfo : EIATTR_KPARAM_INFO
	.align		4
.L_20:
        /*0008*/ 	.byte	0x04, 0x17
        /*000a*/ 	.short	(.L_22 - .L_21)
.L_21:
        /*000c*/ 	.word	0x00000000
        /*0010*/ 	.short	0x000b
        /*0012*/ 	.short	0x0048
        /*0014*/ 	.byte	0x00, 0xf5, 0x21, 0x00


	//----- nvinfo : EIATTR_KPARAM_INFO
	.align		4
.L_22:
        /*0018*/ 	.byte	0x04, 0x17
        /*001a*/ 	.short	(.L_24 - .L_23)
.L_23:
        /*001c*/ 	.word	0x00000000
        /*0020*/ 	.short	0x000a
        /*0022*/ 	.short	0x0040
        /*0024*/ 	.byte	0x00, 0xf0, 0x11, 0x00


	//----- nvinfo : EIATTR_KPARAM_INFO
	.align		4
.L_24:
        /*0028*/ 	.byte	0x04, 0x17
        /*002a*/ 	.short	(.L_26 - .L_25)
.L_25:
        /*002c*/ 	.word	0x00000000
        /*0030*/ 	.short	0x0009
        /*0032*/ 	.short	0x003c
        /*0034*/ 	.byte	0x00, 0xf0, 0x11, 0x00


	//----- nvinfo : EIATTR_KPARAM_INFO
	.align		4
.L_26:
        /*0038*/ 	.byte	0x04, 0x17
        /*003a*/ 	.short	(.L_28 - .L_27)
.L_27:
        /*003c*/ 	.word	0x00000000
        /*0040*/ 	.short	0x0008
        /*0042*/ 	.short	0x0038
        /*0044*/ 	.byte	0x00, 0xf0, 0x11, 0x00


	//----- nvinfo : EIATTR_KPARAM_INFO
	.align		4
.L_28:
        /*0048*/ 	.byte	0x04, 0x17
        /*004a*/ 	.short	(.L_30 - .L_29)
.L_29:
        /*004c*/ 	.word	0x00000000
        /*0050*/ 	.short	0x0007
        /*0052*/ 	.short	0x0034
        /*0054*/ 	.byte	0x00, 0xf0, 0x11, 0x00


	//----- nvinfo : EIATTR_KPARAM_INFO
	.align		4
.L_30:
        /*0058*/ 	.byte	0x04, 0x17
        /*005a*/ 	.short	(.L_32 - .L_31)
.L_31:
        /*005c*/ 	.word	0x00000000
        /*0060*/ 	.short	0x0006
        /*0062*/ 	.short	0x0030
        /*0064*/ 	.byte	0x00, 0xf0, 0x11, 0x00


	//----- nvinfo : EIATTR_KPARAM_INFO
	.align		4
.L_32:
        /*0068*/ 	.byte	0x04, 0x17
        /*006a*/ 	.short	(.L_34 - .L_33)
.L_33:
        /*006c*/ 	.word	0x00000000
        /*0070*/ 	.short	0x0005
        /*0072*/ 	.short	0x0028
        /*0074*/ 	.byte	0x00, 0xf5, 0x21, 0x00


	//----- nvinfo : EIATTR_KPARAM_INFO
	.align		4
.L_34:
        /*0078*/ 	.byte	0x04, 0x17
        /*007a*/ 	.short	(.L_36 - .L_35)
.L_35:
        /*007c*/ 	.word	0x00000000
        /*0080*/ 	.short	0x0004
        /*0082*/ 	.short	0x0020
        /*0084*/ 	.byte	0x00, 0xf5, 0x21, 0x00


	//----- nvinfo : EIATTR_KPARAM_INFO
	.align		4
.L_36:
        /*0088*/ 	.byte	0x04, 0x17
        /*008a*/ 	.short	(.L_38 - .L_37)
.L_37:
        /*008c*/ 	.word	0x00000000
        /*0090*/ 	.short	0x0003
        /*0092*/ 	.short	0x0018
        /*0094*/ 	.byte	0x00, 0xf5, 0x21, 0x00


	//----- nvinfo : EIATTR_KPARAM_INFO
	.align		4
.L_38:
        /*0098*/ 	.byte	0x04, 0x17
        /*009a*/ 	.short	(.L_40 - .L_39)
.L_39:
        /*009c*/ 	.word	0x00000000
        /*00a0*/ 	.short	0x0002
        /*00a2*/ 	.short	0x0010
        /*00a4*/ 	.byte	0x00, 0xf5, 0x21, 0x00


	//----- nvinfo : EIATTR_KPARAM_INFO
	.align		4
.L_40:
        /*00a8*/ 	.byte	0x04, 0x17
        /*00aa*/ 	.short	(.L_42 - .L_41)
.L_41:
        /*00ac*/ 	.word	0x00000000
        /*00b0*/ 	.short	0x0001
        /*00b2*/ 	.short	0x0008
        /*00b4*/ 	.byte	0x00, 0xf5, 0x21, 0x00


	//----- nvinfo : EIATTR_KPARAM_INFO
	.align		4
.L_42:
        /*00b8*/ 	.byte	0x04, 0x17
        /*00ba*/ 	.short	(.L_44 - .L_43)
.L_43:
        /*00bc*/ 	.word	0x00000000
        /*00c0*/ 	.short	0x0000
        /*00c2*/ 	.short	0x0000
        /*00c4*/ 	.byte	0x00, 0xf0, 0x11, 0x00


	//----- nvinfo : EIATTR_SPARSE_MMA_MASK
	.align		4
.L_44:
        /*00c8*/ 	.byte	0x03, 0x50
        /*00ca*/ 	.short	0x0000


	//----- nvinfo : EIATTR_MAXREG_COUNT
	.align		4
        /*00cc*/ 	.byte	0x03, 0x1b
        /*00ce*/ 	.short	0x00ff


	//----- nvinfo : EIATTR_MERCURY_ISA_VERSION
	.align		4
        /*00d0*/ 	.byte	0x03, 0x5f
        /*00d2*/ 	.short	0x0101


	//----- nvinfo : EIATTR_INT_WARP_WIDE_INSTR_OFFSETS
	.align		4
        /*00d4*/ 	.byte	0x04, 0x31
        /*00d6*/ 	.short	(.L_46 - .L_45)


	//   ....[0]....
.L_45:
        /*00d8*/ 	.word	0x00000480


	//----- nvinfo : EIATTR_VRC_CTA_INIT_COUNT
	.align		4
.L_46:
        /*00dc*/ 	.byte	0x02, 0x4a
	.zero		1
	.zero		1


	//----- nvinfo : EIATTR_EXIT_INSTR_OFFSETS
	.align		4
        /*00e0*/ 	.byte	0x04, 0x1c
        /*00e2*/ 	.short	(.L_48 - .L_47)


	//   ....[0]....
.L_47:
        /*00e4*/ 	.word	0x000000a0


	//   ....[1]....
        /*00e8*/ 	.word	0x00000270


	//   ....[2]....
        /*00ec*/ 	.word	0x00000dd0


	//----- nvinfo : EIATTR_CBANK_PARAM_SIZE
	.align		4
.L_48:
        /*00f0*/ 	.byte	0x03, 0x19
        /*00f2*/ 	.short	0x0050


	//----- nvinfo : EIATTR_PARAM_CBANK
	.align		4
        /*00f4*/ 	.byte	0x04, 0x0a
        /*00f6*/ 	.short	(.L_50 - .L_49)
	.align		4
.L_49:
        /*00f8*/ 	.word	index@(.nv.constant0._Z7kernel1iPiS_S_S_S_iiiiiS_)
        /*00fc*/ 	.short	0x0380
        /*00fe*/ 	.short	0x0050


	//----- nvinfo : EIATTR_SW_WAR
	.align		4
.L_50:
        /*0100*/ 	.byte	0x04, 0x36
        /*0102*/ 	.short	(.L_52 - .L_51)
.L_51:
        /*0104*/ 	.word	0x00000008
.L_52:


//--------------------- .nv.info._Z9prefixSumPiii --------------------------
	.section	.nv.info._Z9prefixSumPiii,"",@"SHT_CUDA_INFO"
	.sectionflags	@""
	.align	4


	//----- nvinfo : EIATTR_CUDA_API_VERSION
	.align		4
        /*0000*/ 	.byte	0x04, 0x37
        /*0002*/ 	.short	(.L_54 - .L_53)
.L_53:
        /*0004*/ 	.word	0x00000082


	//----- nvinfo : EIATTR_KPARAM_INFO
	.align		4
.L_54:
        /*0008*/ 	.byte	0x04, 0x17
        /*000a*/ 	.short	(.L_56 - .L_55)
.L_55:
        /*000c*/ 	.word	0x00000000
        /*0010*/ 	.short	0x0002
        /*0012*/ 	.short	0x000c
        /*0014*/ 	.byte	0x00, 0xf0, 0x11, 0x00


	//----- nvinfo : EIATTR_KPARAM_INFO
	.align		4
.L_56:
        /*0018*/ 	.byte	0x04, 0x17
        /*001a*/ 	.short	(.L_58 - .L_57)
.L_57:
        /*001c*/ 	.word	0x00000000
        /*0020*/ 	.short	0x0001
        /*0022*/ 	.short	0x0008
        /*0024*/ 	.byte	0x00, 0xf0, 0x11, 0x00


	//----- nvinfo : EIATTR_KPARAM_INFO
	.align		4
.L_58:
        /*0028*/ 	.byte	0x04, 0x17
        /*002a*/ 	.short	(.L_60 - .L_59)
.L_59:
        /*002c*/ 	.word	0x00000000
        /*0030*/ 	.short	0x0000
        /*0032*/ 	.short	0x0000
        /*0034*/ 	.byte	0x00, 0xf5, 0x21, 0x00


	//----- nvinfo : EIATTR_SPARSE_MMA_MASK
	.align		4
.L_60:
        /*0038*/ 	.byte	0x03, 0x50
        /*003a*/ 	.short	0x0000


	//----- nvinfo : EIATTR_MAXREG_COUNT
	.align		4
        /*003c*/ 	.byte	0x03, 0x1b
        /*003e*/ 	.short	0x00ff


	//----- nvinfo : EIATTR_NUM_BARRIERS
	.align		4
        /*0040*/ 	.byte	0x02, 0x4c
        /*0042*/ 	.byte	0x01
	.zero		1


	//----- nvinfo : EIATTR_MERCURY_ISA_VERSION
	.align		4
        /*0044*/ 	.byte	0x03, 0x5f
        /*0046*/ 	.short	0x0101


	//----- nvinfo : EIATTR_VRC_CTA_INIT_COUNT
	.align		4
        /*0048*/ 	.byte	0x02, 0x4a
	.zero		1
	.zero		1


	//----- nvinfo : EIATTR_EXIT_INSTR_OFFSETS
	.align		4
        /*004c*/ 	.byte	0x04, 0x1c
        /*004e*/ 	.short	(.L_62 - .L_61)


	//   ....[0]....
.L_61:
        /*0050*/ 	.word	0x000002b0


	//   ....[1]....
        /*0054*/ 	.word	0x00000330


	//----- nvinfo : EIATTR_CRS_STACK_SIZE
	.align		4
.L_62:
        /*0058*/ 	.byte	0x04, 0x1e
        /*005a*/ 	.short	(.L_64 - .L_63)
.L_63:
        /*005c*/ 	.word	0x00000000


	//----- nvinfo : EIATTR_CBANK_PARAM_SIZE
	.align		4
.L_64:
        /*0060*/ 	.byte	0x03, 0x19
        /*0062*/ 	.short	0x0010


	//----- nvinfo : EIATTR_PARAM_CBANK
	.align		4
        /*0064*/ 	.byte	0x04, 0x0a
        /*0066*/ 	.short	(.L_66 - .L_65)
	.align		4
.L_65:
        /*0068*/ 	.word	index@(.nv.constant0._Z9prefixSumPiii)
        /*006c*/ 	.short	0x0380
        /*006e*/ 	.short	0x0010


	//----- nvinfo : EIATTR_SW_WAR
	.align		4
.L_66:
        /*0070*/ 	.byte	0x04, 0x36
        /*0072*/ 	.short	(.L_68 - .L_67)
.L_67:
        /*0074*/ 	.word	0x00000008
.L_68:


//--------------------- .nv.info._Z8setvaluei     --------------------------
	.section	.nv.info._Z8setvaluei,"",@"SHT_CUDA_INFO"
	.sectionflags	@""
	.align	4


	//----- nvinfo : EIATTR_CUDA_API_VERSION
	.align		4
        /*0000*/ 	.byte	0x04, 0x37
        /*0002*/ 	.short	(.L_70 - .L_69)
.L_69:
        /*0004*/ 	.word	0x00000082


	//----- nvinfo : EIATTR_KPARAM_INFO
	.align		4
.L_70:
        /*0008*/ 	.byte	0x04, 0x17
        /*000a*/ 	.short	(.L_72 - .L_71)
.L_71:
        /*000c*/ 	.word	0x00000000
        /*0010*/ 	.short	0x0000
        /*0012*/ 	.short	0x0000
        /*0014*/ 	.byte	0x00, 0xf0, 0x11, 0x00


	//----- nvinfo : EIATTR_SPARSE_MMA_MASK
	.align		4
.L_72:
        /*0018*/ 	.byte	0x03, 0x50
        /*001a*/ 	.short	0x0000


	//----- nvinfo : EIATTR_MAXREG_COUNT
	.align		4
        /*001c*/ 	.byte	0x03, 0x1b
        /*001e*/ 	.short	0x00ff


	//----- nvinfo : EIATTR_MERCURY_ISA_VERSION
	.align		4
        /*0020*/ 	.byte	0x03, 0x5f
        /*0022*/ 	.short	0x0101


	//----- nvinfo : EIATTR_VRC_CTA_INIT_COUNT
	.align		4
        /*0024*/ 	.byte	0x02, 0x4a
	.zero		1
	.zero		1


	//----- nvinfo : EIATTR_EXIT_INSTR_OFFSETS
	.align		4
        /*0028*/ 	.byte	0x04, 0x1c
        /*002a*/ 	.short	(.L_74 - .L_73)


	//   ....[0]....
.L_73:
        /*002c*/ 	.word	0x00000050


	//----- nvinfo : EIATTR_CBANK_PARAM_SIZE
	.align		4
.L_74:
        /*0030*/ 	.byte	0x03, 0x19
        /*0032*/ 	.short	0x0004


	//----- nvinfo : EIATTR_PARAM_CBANK
	.align		4
        /*0034*/ 	.byte	0x04, 0x0a
        /*0036*/ 	.short	(.L_76 - .L_75)
	.align		4
.L_75:
        /*0038*/ 	.word	index@(.nv.constant0._Z8setvaluei)
        /*003c*/ 	.short	0x0380
        /*003e*/ 	.short	0x0004


	//----- nvinfo : EIATTR_SW_WAR
	.align		4
.L_76:
        /*0040*/ 	.byte	0x04, 0x36
        /*0042*/ 	.short	(.L_78 - .L_77)
.L_77:
        /*0044*/ 	.word	0x00000008
.L_78:


//--------------------- .nv.callgraph             --------------------------
	.section	.nv.callgraph,"",@"SHT_CUDA_CALLGRAPH"
	.align	4
	.sectionentsize	8
	.align		4
        /*0000*/ 	.word	0x00000000
	.align		4
        /*0004*/ 	.word	0xffffffff
	.align		4
        /*0008*/ 	.word	0x00000000
	.align		4
        /*000c*/ 	.word	0xfffffffe
	.align		4
        /*0010*/ 	.word	0x00000000
	.align		4
        /*0014*/ 	.word	0xfffffffd
	.align		4
        /*0018*/ 	.word	0x00000000
	.align		4
        /*001c*/ 	.word	0xfffffffc


//--------------------- .nv.constant4             --------------------------
	.section	.nv.constant4,"a",@progbits
	.align	8
	.align		8
.nv.constant4:
        /*0000*/ 	.dword	remind


//--------------------- .text._Z7kernel1iPiS_S_S_S_iiiiiS_ --------------------------
	.section	.text._Z7kernel1iPiS_S_S_S_iiiiiS_,"ax",@progbits
	.align	128
        .global         _Z7kernel1iPiS_S_S_S_iiiiiS_
        .type           _Z7kernel1iPiS_S_S_S_iiiiiS_,@function
        .size           _Z7kernel1iPiS_S_S_S_iiiiiS_,(.L_x_16 - _Z7kernel1iPiS_S_S_S_iiiiiS_)
        .other          _Z7kernel1iPiS_S_S_S_iiiiiS_,@"STO_CUDA_ENTRY STV_DEFAULT"
_Z7kernel1iPiS_S_S_S_iiiiiS_:
.text._Z7kernel1iPiS_S_S_S_iiiiiS_:
[----:B------:R-:W0:Y:S01]  /*0000*/  LDC R1, c[0x0][0x37c] ;  /* 0x0000df00ff017b82 */ /* 0x000e220000000800 */
[----:B------:R-:W1:Y:S07]  /*0010*/  S2R R3, SR_TID.X ;  /* 0x0000000000037919 */ /* 0x000e6e0000002100 */
[----:B------:R-:W1:Y:S01]  /*0020*/  S2UR UR4, SR_CTAID.X ;  /* 0x00000000000479c3 */ /* 0x000e620000002500 */
[----:B------:R-:W2:Y:S01]  /*0030*/  LDCU UR5, c[0x0][0x380] ;  /* 0x00007000ff0577ac */ /* 0x000ea20008000800 */
[----:B0-----:R-:W-:Y:S01]  /*0040*/  VIADD R1, R1, 0xffffffa0 ;  /* 0xffffffa001017836 */ /* 0x001fe20000000000 */
[----:B------:R-:W0:Y:S05]  /*0050*/  LDCU UR6, c[0x0][0x3b0] ;  /* 0x00007600ff0677ac */ /* 0x000e2a0008000800 */
[----:B------:R-:W1:Y:S02]  /*0060*/  LDC R0, c[0x0][0x360] ;  /* 0x0000d800ff007b82 */ /* 0x000e640000000800 */
[----:B-1----:R-:W-:-:S05]  /*0070*/  IMAD R0, R0, UR4, R3 ;  /* 0x0000000400007c24 */ /* 0x002fca000f8e0203 */
[----:B--2---:R-:W-:Y:S01]  /*0080*/  ISETP.GE.AND P0, PT, R0, UR5, PT ;  /* 0x0000000500007c0c */ /* 0x004fe2000bf06270 */
[----:B0-----:R-:W-:-:S12]  /*0090*/  IMAD.U32 R0, RZ, RZ, UR6 ;  /* 0x00000006ff007e24 */ /* 0x001fd8000f8e00ff */
[----:B------:R-:W-:Y:S05]  /*00a0*/  @P0 EXIT ;  /* 0x000000000000094d */ /* 0x000fea0003800000 */
[----:B------:R-:W0:Y:S08]  /*00b0*/  LDC.64 R2, c[0x0][0x3b0] ;  /* 0x0000ec00ff027b82 */ /* 0x000e300000000a00 */
[----:B------:R-:W1:Y:S01]  /*00c0*/  LDC R8, c[0x0][0x3c0] ;  /* 0x0000f000ff087b82 */ /* 0x000e620000000800 */
[----:B0-----:R-:W-:Y:S02]  /*00d0*/  ISETP.GT.AND P0, PT, R2, R3, PT ;  /* 0x000000030200720c */ /* 0x001fe40003f04270 */
[-C--:B-1----:R-:W-:Y:S01]  /*00e0*/  MOV R9, R8.reuse ;  /* 0x0000000800097202 */ /* 0x082fe20000000f00 */
[--C-:B------:R-:W-:Y:S01]  /*00f0*/  IMAD.MOV.U32 R10, RZ, RZ, R8.reuse ;  /* 0x000000ffff0a7224 */ /* 0x100fe200078e0008 */
[-C--:B------:R-:W-:Y:S01]  /*0100*/  MOV R4, R8.reuse ;  /* 0x0000000800047202 */ /* 0x080fe20000000f00 */
        /* <DEDUP_REMOVED lines=9> */
[----:B------:R-:W-:Y:S01]  /*01a0*/  MOV R23, R8 ;  /* 0x0000000800177202 */ /* 0x000fe20000000f00 */
[--C-:B------:R-:W-:Y:S01]  /*01b0*/  IMAD.MOV.U32 R15, RZ, RZ, R8.reuse ;  /* 0x000000ffff0f7224 */ /* 0x100fe200078e0008 */
[----:B------:R0:W-:Y:S01]  /*01c0*/  STL.128 [R1+0x10], R8 ;  /* 0x0000100801007387 */ /* 0x0001e20000100c00 */
[----:B------:R-:W-:-:S02]  /*01d0*/  IMAD.MOV.U32 R16, RZ, RZ, R8 ;  /* 0x000000ffff107224 */ /* 0x000fc400078e0008 */
[--C-:B------:R-:W-:Y:S01]  /*01e0*/  IMAD.MOV.U32 R18, RZ, RZ, R8.reuse ;  /* 0x000000ffff127224 */ /* 0x100fe200078e0008 */
[----:B------:R0:W-:Y:S01]  /*01f0*/  STL.128 [R1+0x20], R4 ;  /* 0x0000200401007387 */ /* 0x0001e20000100c00 */
[--C-:B------:R-:W-:Y:S02]  /*0200*/  IMAD.MOV.U32 R19, RZ, RZ, R8.reuse ;  /* 0x000000ffff137224 */ /* 0x100fe400078e0008 */
[--C-:B------:R-:W-:Y:S01]  /*0210*/  IMAD.MOV.U32 R21, RZ, RZ, R8.reuse ;  /* 0x000000ffff157224 */ /* 0x100fe200078e0008 */
[----:B------:R0:W-:Y:S01]  /*0220*/  STL.128 [R1+0x30], R12 ;  /* 0x0000300c01007387 */ /* 0x0001e20000100c00 */
[----:B------:R-:W-:-:S03]  /*0230*/  IMAD.MOV.U32 R22, RZ, RZ, R8 ;  /* 0x000000ffff167224 */ /* 0x000fc600078e0008 */
[----:B------:R0:W-:Y:S04]  /*0240*/  STL.128 [R1+0x40], R16 ;  /* 0x0000401001007387 */ /* 0x0001e80000100c00 */
[----:B------:R0:W-:Y:S04]  /*0250*/  STL.128 [R1], R8 ;  /* 0x0000000801007387 */ /* 0x0001e80000100c00 */
[----:B------:R0:W-:Y:S01]  /*0260*/  STL.128 [R1+0x50], R20 ;  /* 0x0000501401007387 */ /* 0x0001e20000100c00 */
[----:B------:R-:W-:Y:S05]  /*0270*/  @P0 EXIT ;  /* 0x000000000000094d */ /* 0x000fea0003800000 */
[----:B0-----:R-:W0:Y:S01]  /*0280*/  LDC R5, c[0x0][0x3b8] ;  /* 0x0000ee00ff057b82 */ /* 0x001e220000000800 */
[----:B------:R-:W-:Y:S01]  /*0290*/  VIADD R4, R1, 0x8 ;  /* 0x0000000801047836 */ /* 0x000fe20000000000 */
[----:B------:R-:W1:Y:S06]  /*02a0*/  LDCU.64 UR4, c[0x0][0x358] ;  /* 0x00006b00ff0477ac */ /* 0x000e6c0008000a00 */
[----:B------:R-:W0:Y:S02]  /*02b0*/  LDC.64 R2, c[0x0][0x3c8] ;  /* 0x0000f200ff027b82 */ /* 0x000e240000000a00 */
[----:B01----:R-:W-:-:S07]  /*02c0*/  IMAD.WIDE R2, R5, 0x4, R2 ;  /* 0x0000000405027825 */ /* 0x003fce00078e0202 */
.L_x_8:
[----:B01-3--:R-:W0:Y:S01]  /*02d0*/  LDC.64 R8, c[0x0][0x3a8] ;  /* 0x0000ea00ff087b82 */ /* 0x00be220000000a00 */
[----:B------:R-:W1:Y:S07]  /*02e0*/  LDCU UR6, c[0x0][0x3b4] ;  /* 0x00007680ff0677ac */ /* 0x000e6e0008000800 */
[----:B------:R-:W2:Y:S01]  /*02f0*/  LDC.64 R6, c[0x0][0x3a0] ;  /* 0x0000e800ff067b82 */ /* 0x000ea20000000a00 */
[----:B0-----:R-:W-:-:S06]  /*0300*/  IMAD.WIDE R8, R0, 0x4, R8 ;  /* 0x0000000400087825 */ /* 0x001fcc00078e0208 */
[----:B------:R-:W3:Y:S01]  /*0310*/  LDG.E R9, desc[UR4][R8.64] ;  /* 0x0000000408097981 */ /* 0x000ee2000c1e1900 */
[----:B--2---:R-:W-:-:S05]  /*0320*/  IMAD.WIDE R6, R0, 0x4, R6 ;  /* 0x0000000400067825 */ /* 0x004fca00078e0206 */
[----:B------:R-:W2:Y:S01]  /*0330*/  LDG.E R12, desc[UR4][R6.64] ;  /* 0x00000004060c7981 */ /* 0x000ea2000c1e1900 */
[C---:B-1----:R-:W-:Y:S02]  /*0340*/  ISETP.NE.AND P1, PT, R0.reuse, UR6, PT ;  /* 0x0000000600007c0c */ /* 0x042fe4000bf25270 */
[----:B------:R-:W-:Y:S02]  /*0350*/  IADD3 R0, PT, PT, R0, 0x1, RZ ;  /* 0x0000000100007810 */ /* 0x000fe40007ffe0ff */
[----:B---3--:R-:W-:Y:S01]  /*0360*/  ISETP.GE.AND P0, PT, R9, 0x1, PT ;  /* 0x000000010900780c */ /* 0x008fe20003f06270 */
[----:B--2---:R-:W-:-:S04]  /*0370*/  VIADD R10, R12, 0xffffffff ;  /* 0xffffffff0c0a7836 */ /* 0x004fc80000000000 */
[----:B------:R-:W-:Y:S02]  /*0380*/  IMAD.MOV.U32 R5, RZ, RZ, R10 ;  /* 0x000000ffff057224 */ /* 0x000fe400078e000a */
[----:B------:R-:W-:-:S06]  /*0390*/  IMAD.IADD R11, R10, 0x1, R9 ;  /* 0x000000010a0b7824 */ /* 0x000fcc00078e0209 */
[----:B------:R-:W-:Y:S05]  /*03a0*/  @!P0 BRA `(.L_x_0) ;  /* 0x0000000000288947 */ /* 0x000fea0003800000 */
[----:B------:R-:W-:Y:S02]  /*03b0*/  VIMNMX R7, PT, PT, R12, R11, !PT ;  /* 0x0000000b0c077248 */ /* 0x000fe40007fe0100 */
[----:B------:R-:W-:-:S07]  /*03c0*/  MOV R10, R5 ;  /* 0x00000005000a7202 */ /* 0x000fce0000000f00 */
.L_x_1:
[----:B------:R-:W-:-:S06]  /*03d0*/  IMAD R6, R10, 0x4, R1 ;  /* 0x000000040a067824 */ /* 0x000fcc00078e0201 */
[----:B------:R-:W2:Y:S02]  /*03e0*/  LDL R6, [R6] ;  /* 0x0000000006067983 */ /* 0x000ea40000100800 */
[----:B--2---:R-:W-:-:S13]  /*03f0*/  ISETP.NE.AND P0, PT, R6, RZ, PT ;  /* 0x000000ff0600720c */ /* 0x004fda0003f05270 */
[----:B------:R-:W-:Y:S05]  /*0400*/  @!P0 BRA `(.L_x_0) ;  /* 0x0000000000108947 */ /* 0x000fea0003800000 */
[----:B------:R-:W-:-:S05]  /*0410*/  VIADD R10, R10, 0x1 ;  /* 0x000000010a0a7836 */ /* 0x000fca0000000000 */
[----:B------:R-:W-:-:S13]  /*0420*/  ISETP.NE.AND P0, PT, R10, R7, PT ;  /* 0x000000070a00720c */ /* 0x000fda0003f05270 */
[----:B------:R-:W-:Y:S05]  /*0430*/  @P0 BRA `(.L_x_1) ;  /* 0xfffffffc00e40947 */ /* 0x000fea000383ffff */
[----:B------:R-:W-:-:S07]  /*0440*/  MOV R10, R7 ;  /* 0x00000007000a7202 */ /* 0x000fce0000000f00 */
.L_x_0:
[----:B------:R-:W-:-:S13]  /*0450*/  ISETP.NE.AND P0, PT, R10, R11, PT ;  /* 0x0000000b0a00720c */ /* 0x000fda0003f05270 */
[----:B------:R-:W-:Y:S05]  /*0460*/  @P0 BRA `(.L_x_2) ;  /* 0x0000000800540947 */ /* 0x000fea0003800000 */
[----:B------:R-:W0:Y:S01]  /*0470*/  S2R R6, SR_LANEID ;  /* 0x0000000000067919 */ /* 0x000e220000000000 */
[----:B------:R-:W-:Y:S02]  /*0480*/  VOTEU.ANY UR6, UPT, PT ;  /* 0x0000000000067886 */ /* 0x000fe400038e0100 */
[----:B------:R-:W-:Y:S02]  /*0490*/  UFLO.U32 UR7, UR6 ;  /* 0x00000006000772bd */ /* 0x000fe400080e0000 */
[----:B------:R-:W1:Y:S04]  /*04a0*/  POPC R7, UR6 ;  /* 0x0000000600077d09 */ /* 0x000e680008000000 */
[----:B0-----:R-:W-:-:S13]  /*04b0*/  ISETP.EQ.U32.AND P0, PT, R6, UR7, PT ;  /* 0x0000000706007c0c */ /* 0x001fda000bf02070 */
[----:B-1----:R0:W-:Y:S01]  /*04c0*/  @P0 REDG.E.ADD.STRONG.GPU desc[UR4][R2.64], R7 ;  /* 0x000000070200098e */ /* 0x0021e2000c12e104 */
[----:B------:R-:W-:-:S13]  /*04d0*/  ISETP.GE.AND P0, PT, R11, R12, PT ;  /* 0x0000000c0b00720c */ /* 0x000fda0003f06270 */
[----:B0-----:R-:W-:Y:S05]  /*04e0*/  @!P0 BRA `(.L_x_2) ;  /* 0x0000000800348947 */ /* 0x001fea0003800000 */
[----:B------:R-:W-:-:S13]  /*04f0*/  LOP3.LUT P0, R8, R9, 0x3, RZ, 0xc0, !PT ;  /* 0x0000000309087812 */ /* 0x000fda000780c0ff */
[----:B------:R-:W-:Y:S05]  /*0500*/  @!P0 BRA `(.L_x_3) ;  /* 0x0000000000448947 */ /* 0x000fea0003800000 */
[----:B------:R-:W-:-:S05]  /*0510*/  IMAD R6, R5, 0x4, R1 ;  /* 0x0000000405067824 */ /* 0x000fca00078e0201 */
[----:B------:R-:W2:Y:S01]  /*0520*/  LDL R5, [R6] ;  /* 0x0000000006057983 */ /* 0x000ea20000100800 */
[----:B------:R-:W-:Y:S01]  /*0530*/  ISETP.NE.AND P0, PT, R8, 0x1, PT ;  /* 0x000000010800780c */ /* 0x000fe20003f05270 */
[----:B--2---:R-:W-:Y:S01]  /*0540*/  VIADD R7, R5, 0xffffffff ;  /* 0xffffffff05077836 */ /* 0x004fe20000000000 */
[----:B------:R-:W-:-:S04]  /*0550*/  MOV R5, R12 ;  /* 0x0000000c00057202 */ /* 0x000fc80000000f00 */
[----:B------:R0:W-:Y:S07]  /*0560*/  STL [R6], R7 ;  /* 0x0000000706007387 */ /* 0x0001ee0000100800 */
[----:B------:R-:W-:Y:S05]  /*0570*/  @!P0 BRA `(.L_x_3) ;  /* 0x0000000000288947 */ /* 0x000fea0003800000 */
[----:B------:R-:W0:Y:S01]  /*0580*/  LDL R5, [R6+0x4] ;  /* 0x0000040006057983 */ /* 0x000e220000100800 */
[----:B------:R-:W-:Y:S01]  /*0590*/  ISETP.NE.AND P0, PT, R8, 0x2, PT ;  /* 0x000000020800780c */ /* 0x000fe20003f05270 */
[----:B0-----:R-:W-:Y:S02]  /*05a0*/  VIADD R7, R5, 0xffffffff ;  /* 0xffffffff05077836 */ /* 0x001fe40000000000 */
[----:B------:R-:W-:-:S03]  /*05b0*/  VIADD R5, R12, 0x1 ;  /* 0x000000010c057836 */ /* 0x000fc60000000000 */
[----:B------:R1:W-:Y:S07]  /*05c0*/  STL [R6+0x4], R7 ;  /* 0x0000040706007387 */ /* 0x0003ee0000100800 */
[----:B------:R-:W-:Y:S05]  /*05d0*/  @!P0 BRA `(.L_x_3) ;  /* 0x0000000000108947 */ /* 0x000fea0003800000 */
[----:B------:R-:W1:Y:S02]  /*05e0*/  LDL R5, [R6+0x8] ;  /* 0x0000080006057983 */ /* 0x000e640000100800 */
[----:B-1----:R-:W-:Y:S01]  /*05f0*/  IADD3 R7, PT, PT, R5, -0x1, RZ ;  /* 0xffffffff05077810 */ /* 0x002fe20007ffe0ff */
[----:B------:R-:W-:-:S04]  /*0600*/  VIADD R5, R12, 0x2 ;  /* 0x000000020c057836 */ /* 0x000fc80000000000 */
[----:B------:R2:W-:Y:S03]  /*0610*/  STL [R6+0x8], R7 ;  /* 0x0000080706007387 */ /* 0x0005e60000100800 */
.L_x_3:
[----:B012---:R-:W-:-:S05]  /*0620*/  IMAD.IADD R6, R11, 0x1, -R12 ;  /* 0x000000010b067824 */ /* 0x007fca00078e0a0c */
[----:B------:R-:W-:-:S13]  /*0630*/  ISETP.GE.U32.AND P0, PT, R6, 0x3, PT ;  /* 0x000000030600780c */ /* 0x000fda0003f06070 */
[----:B------:R-:W-:Y:S05]  /*0640*/  @!P0 BRA `(.L_x_2) ;  /* 0x0000000400dc8947 */ /* 0x000fea0003800000 */
[----:B------:R-:W-:-:S04]  /*0650*/  IADD3 R6, PT, PT, -R9, R5, -R12 ;  /* 0x0000000509067210 */ /* 0x000fc80007ffe90c */
[----:B------:R-:W-:-:S13]  /*0660*/  ISETP.GE.AND P0, PT, R6, -0x1, PT ;  /* 0xffffffff0600780c */ /* 0x000fda0003f06270 */
[----:B------:R-:W-:Y:S05]  /*0670*/  @P0 BRA `(.L_x_4) ;  /* 0x00000004008c0947 */ /* 0x000fea0003800000 */
[----:B------:R-:W-:Y:S02]  /*0680*/  IADD3 R7, PT, PT, -R6, -0x1, RZ ;  /* 0xffffffff06077810 */ /* 0x000fe40007ffe1ff */
[----:B------:R-:W-:Y:S02]  /*0690*/  PLOP3.LUT P0, PT, PT, PT, PT, 0x80, 0x8 ;  /* 0x000000000008781c */ /* 0x000fe40003f0f070 */
[----:B------:R-:W-:-:S13]  /*06a0*/  ISETP.GT.AND P2, PT, R7, 0xc, PT ;  /* 0x0000000c0700780c */ /* 0x000fda0003f44270 */
[----:B------:R-:W-:Y:S05]  /*06b0*/  @!P2 BRA `(.L_x_5) ;  /* 0x0000000000f0a947 */ /* 0x000fea0003800000 */
[----:B------:R-:W-:-:S13]  /*06c0*/  PLOP3.LUT P0, PT, PT, PT, PT, 0x8, 0x80 ;  /* 0x000000000080781c */ /* 0x000fda0003f0e170 */
.L_x_6:
[----:B------:R-:W-:-:S05]  /*06d0*/  LEA R7, R5, R4, 0x2 ;  /* 0x0000000405077211 */ /* 0x000fca00078e10ff */
[----:B---3--:R-:W2:Y:S04]  /*06e0*/  LDL R8, [R7+-0x8] ;  /* 0xfffff80007087983 */ /* 0x008ea80000100800 */
[----:B------:R-:W3:Y:S04]  /*06f0*/  LDL R9, [R7+-0x4] ;  /* 0xfffffc0007097983 */ /* 0x000ee80000100800 */
[----:B------:R-:W4:Y:S04]  /*0700*/  LDL R11, [R7] ;  /* 0x00000000070b7983 */ /* 0x000f280000100800 */
[----:B------:R-:W5:Y:S01]  /*0710*/  LDL R13, [R7+0x4] ;  /* 0x00000400070d7983 */ /* 0x000f620000100800 */
[----:B------:R-:W-:-:S05]  /*0720*/  VIADD R15, R5, 0x4 ;  /* 0x00000004050f7836 */ /* 0x000fca0000000000 */
[----:B------:R-:W-:Y:S01]  /*0730*/  LEA R15, R15, R4, 0x2 ;  /* 0x000000040f0f7211 */ /* 0x000fe200078e10ff */
[----:B--2---:R-:W-:Y:S01]  /*0740*/  VIADD R8, R8, 0xffffffff ;  /* 0xffffffff08087836 */ /* 0x004fe20000000000 */
[----:B---3--:R-:W-:-:S04]  /*0750*/  IADD3 R10, PT, PT, R9, -0x1, RZ ;  /* 0xffffffff090a7810 */ /* 0x008fc80007ffe0ff */
[----:B------:R0:W-:Y:S01]  /*0760*/  STL [R7+-0x8], R8 ;  /* 0xfffff80807007387 */ /* 0x0001e20000100800 */
[----:B----4-:R-:W-:-:S03]  /*0770*/  VIADD R12, R11, 0xffffffff ;  /* 0xffffffff0b0c7836 */ /* 0x010fc60000000000 */
[----:B------:R1:W-:Y:S01]  /*0780*/  STL [R7+-0x4], R10 ;  /* 0xfffffc0a07007387 */ /* 0x0003e20000100800 */
[----:B-----5:R-:W-:-:S03]  /*0790*/  VIADD R14, R13, 0xffffffff ;  /* 0xffffffff0d0e7836 */ /* 0x020fc60000000000 */
[----:B------:R-:W-:Y:S04]  /*07a0*/  STL [R7], R12 ;  /* 0x0000000c07007387 */ /* 0x000fe80000100800 */
[----:B------:R2:W-:Y:S04]  /*07b0*/  STL [R7+0x4], R14 ;  /* 0x0000040e07007387 */ /* 0x0005e80000100800 */
[----:B------:R-:W3:Y:S04]  /*07c0*/  LDL R9, [R15+-0x8] ;  /* 0xfffff8000f097983 */ /* 0x000ee80000100800 */
[----:B------:R-:W4:Y:S04]  /*07d0*/  LDL R11, [R15+-0x4] ;  /* 0xfffffc000f0b7983 */ /* 0x000f280000100800 */
[----:B------:R-:W0:Y:S04]  /*07e0*/  LDL R13, [R15] ;  /* 0x000000000f0d7983 */ /* 0x000e280000100800 */
[----:B------:R-:W1:Y:S01]  /*07f0*/  LDL R17, [R15+0x4] ;  /* 0x000004000f117983 */ /* 0x000e620000100800 */
[----:B------:R-:W-:-:S05]  /*0800*/  VIADD R19, R5, 0x8 ;  /* 0x0000000805137836 */ /* 0x000fca0000000000 */
[----:B------:R-:W-:Y:S01]  /*0810*/  LEA R19, R19, R4, 0x2 ;  /* 0x0000000413137211 */ /* 0x000fe200078e10ff */
[----:B---3--:R-:W-:Y:S01]  /*0820*/  VIADD R16, R9, 0xffffffff ;  /* 0xffffffff09107836 */ /* 0x008fe20000000000 */
[----:B----4-:R-:W-:-:S04]  /*0830*/  IADD3 R18, PT, PT, R11, -0x1, RZ ;  /* 0xffffffff0b127810 */ /* 0x010fc80007ffe0ff */
[----:B------:R3:W-:Y:S01]  /*0840*/  STL [R15+-0x8], R16 ;  /* 0xfffff8100f007387 */ /* 0x0007e20000100800 */
[----:B0-----:R-:W-:-:S03]  /*0850*/  VIADD R8, R13, 0xffffffff ;  /* 0xffffffff0d087836 */ /* 0x001fc60000000000 */
[----:B------:R0:W-:Y:S01]  /*0860*/  STL [R15+-0x4], R18 ;  /* 0xfffffc120f007387 */ /* 0x0001e20000100800 */
[----:B-1----:R-:W-:-:S03]  /*0870*/  VIADD R10, R17, 0xffffffff ;  /* 0xffffffff110a7836 */ /* 0x002fc60000000000 */
[----:B------:R1:W-:Y:S04]  /*0880*/  STL [R15], R8 ;  /* 0x000000080f007387 */ /* 0x0003e80000100800 */
[----:B------:R4:W-:Y:S04]  /*0890*/  STL [R15+0x4], R10 ;  /* 0x0000040a0f007387 */ /* 0x0009e80000100800 */
[----:B--2---:R-:W2:Y:S04]  /*08a0*/  LDL R7, [R19+-0x8] ;  /* 0xfffff80013077983 */ /* 0x004ea80000100800 */
[----:B------:R-:W5:Y:S04]  /*08b0*/  LDL R9, [R19+-0x4] ;  /* 0xfffffc0013097983 */ /* 0x000f680000100800 */
[----:B------:R-:W3:Y:S04]  /*08c0*/  LDL R11, [R19] ;  /* 0x00000000130b7983 */ /* 0x000ee80000100800 */
[----:B------:R-:W0:Y:S01]  /*08d0*/  LDL R13, [R19+0x4] ;  /* 0x00000400130d7983 */ /* 0x000e220000100800 */
[----:B------:R-:W-:-:S05]  /*08e0*/  VIADD R17, R5, 0xc ;  /* 0x0000000c05117836 */ /* 0x000fca0000000000 */
[----:B------:R-:W-:Y:S01]  /*08f0*/  LEA R17, R17, R4, 0x2 ;  /* 0x0000000411117211 */ /* 0x000fe200078e10ff */
[----:B--2---:R-:W-:Y:S01]  /*0900*/  VIADD R12, R7, 0xffffffff ;  /* 0xffffffff070c7836 */ /* 0x004fe20000000000 */
[----:B-----5:R-:W-:-:S04]  /*0910*/  IADD3 R14, PT, PT, R9, -0x1, RZ ;  /* 0xffffffff090e7810 */ /* 0x020fc80007ffe0ff */
[----:B------:R2:W-:Y:S01]  /*0920*/  STL [R19+-0x8], R12 ;  /* 0xfffff80c13007387 */ /* 0x0005e20000100800 */
[----:B---3--:R-:W-:-:S03]  /*0930*/  VIADD R16, R11, 0xffffffff ;  /* 0xffffffff0b107836 */ /* 0x008fc60000000000 */
[----:B------:R3:W-:Y:S01]  /*0940*/  STL [R19+-0x4], R14 ;  /* 0xfffffc0e13007387 */ /* 0x0007e20000100800 */
[----:B0-----:R-:W-:-:S03]  /*0950*/  VIADD R18, R13, 0xffffffff ;  /* 0xffffffff0d127836 */ /* 0x001fc60000000000 */
[----:B------:R3:W-:Y:S04]  /*0960*/  STL [R19], R16 ;  /* 0x0000001013007387 */ /* 0x0007e80000100800 */
[----:B------:R3:W-:Y:S04]  /*0970*/  STL [R19+0x4], R18 ;  /* 0x0000041213007387 */ /* 0x0007e80000100800 */
[----:B------:R-:W1:Y:S04]  /*0980*/  LDL R7, [R17+-0x8] ;  /* 0xfffff80011077983 */ /* 0x000e680000100800 */
[----:B------:R-:W4:Y:S04]  /*0990*/  LDL R9, [R17+-0x4] ;  /* 0xfffffc0011097983 */ /* 0x000f280000100800 */
[----:B------:R-:W5:Y:S04]  /*09a0*/  LDL R11, [R17] ;  /* 0x00000000110b7983 */ /* 0x000f680000100800 */
[----:B------:R-:W2:Y:S01]  /*09b0*/  LDL R13, [R17+0x4] ;  /* 0x00000400110d7983 */ /* 0x000ea20000100800 */
[----:B------:R-:W-:Y:S01]  /*09c0*/  VIADD R6, R6, 0x10 ;  /* 0x0000001006067836 */ /* 0x000fe20000000000 */
[----:B------:R-:W-:-:S04]  /*09d0*/  IADD3 R5, PT, PT, R5, 0x10, RZ ;  /* 0x0000001005057810 */ /* 0x000fc80007ffe0ff */
[----:B------:R-:W-:Y:S01]  /*09e0*/  ISETP.GE.AND P2, PT, R6, -0xd, PT ;  /* 0xfffffff30600780c */ /* 0x000fe20003f46270 */
[----:B-1----:R-:W-:Y:S01]  /*09f0*/  VIADD R8, R7, 0xffffffff ;  /* 0xffffffff07087836 */ /* 0x002fe20000000000 */
[----:B----4-:R-:W-:-:S04]  /*0a00*/  IADD3 R10, PT, PT, R9, -0x1, RZ ;  /* 0xffffffff090a7810 */ /* 0x010fc80007ffe0ff */
[----:B------:R3:W-:Y:S01]  /*0a10*/  STL [R17+-0x8], R8 ;  /* 0xfffff80811007387 */ /* 0x0007e20000100800 */
[----:B-----5:R-:W-:-:S03]  /*0a20*/  VIADD R20, R11, 0xffffffff ;  /* 0xffffffff0b147836 */ /* 0x020fc60000000000 */
[----:B------:R3:W-:Y:S01]  /*0a30*/  STL [R17+-0x4], R10 ;  /* 0xfffffc0a11007387 */ /* 0x0007e20000100800 */
[----:B--2---:R-:W-:-:S03]  /*0a40*/  IADD3 R12, PT, PT, R13, -0x1, RZ ;  /* 0xffffffff0d0c7810 */ /* 0x004fc60007ffe0ff */
[----:B------:R3:W-:Y:S04]  /*0a50*/  STL [R17], R20 ;  /* 0x0000001411007387 */ /* 0x0007e80000100800 */
[----:B------:R3:W-:Y:S01]  /*0a60*/  STL [R17+0x4], R12 ;  /* 0x0000040c11007387 */ /* 0x0007e20000100800 */
[----:B------:R-:W-:Y:S05]  /*0a70*/  @!P2 BRA `(.L_x_6) ;  /* 0xfffffffc0014a947 */ /* 0x000fea000383ffff */
.L_x_5:
[----:B------:R-:W-:-:S04]  /*0a80*/  IADD3 R7, PT, PT, -R6, -0x1, RZ ;  /* 0xffffffff06077810 */ /* 0x000fc80007ffe1ff */
[----:B------:R-:W-:-:S13]  /*0a90*/  ISETP.GT.AND P2, PT, R7, 0x4, PT ;  /* 0x000000040700780c */ /* 0x000fda0003f44270 */
[----:B------:R-:W-:Y:S05]  /*0aa0*/  @!P2 BRA `(.L_x_7) ;  /* 0x000000000078a947 */ /* 0x000fea0003800000 */
[----:B------:R-:W-:-:S05]  /*0ab0*/  IMAD R7, R5, 0x4, R4 ;  /* 0x0000000405077824 */ /* 0x000fca00078e0204 */
[----:B---3--:R-:W2:Y:S04]  /*0ac0*/  LDL R8, [R7+-0x8] ;  /* 0xfffff80007087983 */ /* 0x008ea80000100800 */
[----:B------:R-:W3:Y:S04]  /*0ad0*/  LDL R9, [R7+-0x4] ;  /* 0xfffffc0007097983 */ /* 0x000ee80000100800 */
[----:B------:R-:W4:Y:S04]  /*0ae0*/  LDL R11, [R7] ;  /* 0x00000000070b7983 */ /* 0x000f280000100800 */
[----:B------:R-:W5:Y:S01]  /*0af0*/  LDL R13, [R7+0x4] ;  /* 0x00000400070d7983 */ /* 0x000f620000100800 */
[----:B------:R-:W-:-:S05]  /*0b00*/  IADD3 R15, PT, PT, R5, 0x4, RZ ;  /* 0x00000004050f7810 */ /* 0x000fca0007ffe0ff */
[----:B------:R-:W-:Y:S02]  /*0b10*/  IMAD R15, R15, 0x4, R4 ;  /* 0x000000040f0f7824 */ /* 0x000fe400078e0204 */
[----:B--2---:R-:W-:Y:S01]  /*0b20*/  VIADD R8, R8, 0xffffffff ;  /* 0xffffffff08087836 */ /* 0x004fe20000000000 */
[----:B---3--:R-:W-:-:S04]  /*0b30*/  IADD3 R10, PT, PT, R9, -0x1, RZ ;  /* 0xffffffff090a7810 */ /* 0x008fc80007ffe0ff */
[----:B------:R0:W-:Y:S01]  /*0b40*/  STL [R7+-0x8], R8 ;  /* 0xfffff80807007387 */ /* 0x0001e20000100800 */
[----:B----4-:R-:W-:-:S03]  /*0b50*/  VIADD R12, R11, 0xffffffff ;  /* 0xffffffff0b0c7836 */ /* 0x010fc60000000000 */
[----:B------:R1:W-:Y:S01]  /*0b60*/  STL [R7+-0x4], R10 ;  /* 0xfffffc0a07007387 */ /* 0x0003e20000100800 */
[----:B-----5:R-:W-:-:S03]  /*0b70*/  IADD3 R14, PT, PT, R13, -0x1, RZ ;  /* 0xffffffff0d0e7810 */ /* 0x020fc60007ffe0ff */
[----:B------:R1:W-:Y:S04]  /*0b80*/  STL [R7], R12 ;  /* 0x0000000c07007387 */ /* 0x0003e80000100800 */
[----:B------:R1:W-:Y:S04]  /*0b90*/  STL [R7+0x4], R14 ;  /* 0x0000040e07007387 */ /* 0x0003e80000100800 */
[----:B------:R-:W2:Y:S04]  /*0ba0*/  LDL R9, [R15+-0x8] ;  /* 0xfffff8000f097983 */ /* 0x000ea80000100800 */
[----:B------:R-:W3:Y:S04]  /*0bb0*/  LDL R11, [R15+-0x4] ;  /* 0xfffffc000f0b7983 */ /* 0x000ee80000100800 */
[----:B------:R-:W4:Y:S04]  /*0bc0*/  LDL R13, [R15] ;  /* 0x000000000f0d7983 */ /* 0x000f280000100800 */
[----:B------:R-:W0:Y:S01]  /*0bd0*/  LDL R17, [R15+0x4] ;  /* 0x000004000f117983 */ /* 0x000e220000100800 */
[----:B------:R-:W-:Y:S01]  /*0be0*/  PLOP3.LUT P0, PT, PT, PT, PT, 0x8, 0x80 ;  /* 0x000000000080781c */ /* 0x000fe20003f0e170 */
[----:B------:R-:W-:Y:S01]  /*0bf0*/  VIADD R5, R5, 0x8 ;  /* 0x0000000805057836 */ /* 0x000fe20000000000 */
[----:B------:R-:W-:-:S02]  /*0c00*/  IADD3 R6, PT, PT, R6, 0x8, RZ ;  /* 0x0000000806067810 */ /* 0x000fc40007ffe0ff */
[----:B--2---:R-:W-:Y:S01]  /*0c10*/  IADD3 R16, PT, PT, R9, -0x1, RZ ;  /* 0xffffffff09107810 */ /* 0x004fe20007ffe0ff */
[----:B---3--:R-:W-:-:S04]  /*0c20*/  VIADD R18, R11, 0xffffffff ;  /* 0xffffffff0b127836 */ /* 0x008fc80000000000 */
[----:B------:R1:W-:Y:S01]  /*0c30*/  STL [R15+-0x8], R16 ;  /* 0xfffff8100f007387 */ /* 0x0003e20000100800 */
[----:B----4-:R-:W-:-:S03]  /*0c40*/  IADD3 R20, PT, PT, R13, -0x1, RZ ;  /* 0xffffffff0d147810 */ /* 0x010fc60007ffe0ff */
[----:B------:R1:W-:Y:S01]  /*0c50*/  STL [R15+-0x4], R18 ;  /* 0xfffffc120f007387 */ /* 0x0003e20000100800 */
[----:B0-----:R-:W-:-:S03]  /*0c60*/  VIADD R8, R17, 0xffffffff ;  /* 0xffffffff11087836 */ /* 0x001fc60000000000 */
[----:B------:R1:W-:Y:S04]  /*0c70*/  STL [R15], R20 ;  /* 0x000000140f007387 */ /* 0x0003e80000100800 */
[----:B------:R1:W-:Y:S02]  /*0c80*/  STL [R15+0x4], R8 ;  /* 0x000004080f007387 */ /* 0x0003e40000100800 */
.L_x_7:
[----:B------:R-:W-:-:S13]  /*0c90*/  ISETP.NE.OR P0, PT, R6, -0x1, P0 ;  /* 0xffffffff0600780c */ /* 0x000fda0000705670 */
[----:B------:R-:W-:Y:S05]  /*0ca0*/  @!P0 BRA `(.L_x_2) ;  /* 0x0000000000448947 */ /* 0x000fea0003800000 */
.L_x_4:
[----:B0-----:R-:W-:-:S05]  /*0cb0*/  LEA R11, R5, R4, 0x2 ;  /* 0x00000004050b7211 */ /* 0x001fca00078e10ff */
[----:B-1----:R-:W2:Y:S04]  /*0cc0*/  LDL R7, [R11+-0x8] ;  /* 0xfffff8000b077983 */ /* 0x002ea80000100800 */
[----:B---3--:R-:W3:Y:S04]  /*0cd0*/  LDL R8, [R11+-0x4] ;  /* 0xfffffc000b087983 */ /* 0x008ee80000100800 */
[----:B------:R-:W4:Y:S04]  /*0ce0*/  LDL R9, [R11] ;  /* 0x000000000b097983 */ /* 0x000f280000100800 */
[----:B------:R-:W5:Y:S01]  /*0cf0*/  LDL R10, [R11+0x4] ;  /* 0x000004000b0a7983 */ /* 0x000f620000100800 */
[----:B------:R-:W-:Y:S01]  /*0d00*/  VIADD R6, R6, 0x4 ;  /* 0x0000000406067836 */ /* 0x000fe20000000000 */
[----:B------:R-:W-:-:S04]  /*0d10*/  IADD3 R5, PT, PT, R5, 0x4, RZ ;  /* 0x0000000405057810 */ /* 0x000fc80007ffe0ff */
[----:B------:R-:W-:Y:S01]  /*0d20*/  ISETP.NE.AND P0, PT, R6, -0x1, PT ;  /* 0xffffffff0600780c */ /* 0x000fe20003f05270 */
[----:B--2---:R-:W-:Y:S01]  /*0d30*/  VIADD R7, R7, 0xffffffff ;  /* 0xffffffff07077836 */ /* 0x004fe20000000000 */
[----:B---3--:R-:W-:-:S04]  /*0d40*/  IADD3 R8, PT, PT, R8, -0x1, RZ ;  /* 0xffffffff08087810 */ /* 0x008fc80007ffe0ff */
[----:B------:R0:W-:Y:S01]  /*0d50*/  STL [R11+-0x8], R7 ;  /* 0xfffff8070b007387 */ /* 0x0001e20000100800 */
[----:B----4-:R-:W-:-:S03]  /*0d60*/  VIADD R9, R9, 0xffffffff ;  /* 0xffffffff09097836 */ /* 0x010fc60000000000 */
[----:B------:R0:W-:Y:S01]  /*0d70*/  STL [R11+-0x4], R8 ;  /* 0xfffffc080b007387 */ /* 0x0001e20000100800 */
[----:B-----5:R-:W-:-:S03]  /*0d80*/  IADD3 R10, PT, PT, R10, -0x1, RZ ;  /* 0xffffffff0a0a7810 */ /* 0x020fc60007ffe0ff */
[----:B------:R0:W-:Y:S04]  /*0d90*/  STL [R11], R9 ;  /* 0x000000090b007387 */ /* 0x0001e80000100800 */
[----:B------:R0:W-:Y:S01]  /*0da0*/  STL [R11+0x4], R10 ;  /* 0x0000040a0b007387 */ /* 0x0001e20000100800 */
[----:B------:R-:W-:Y:S05]  /*0db0*/  @P0 BRA `(.L_x_4) ;  /* 0xfffffffc00bc0947 */ /* 0x000fea000383ffff */
.L_x_2:
[----:B------:R-:W-:Y:S05]  /*0dc0*/  @P1 BRA `(.L_x_8) ;  /* 0xfffffff400401947 */ /* 0x000fea000383ffff */
[----:B------:R-:W-:Y:S05]  /*0dd0*/  EXIT ;  /* 0x000000000000794d */ /* 0x000fea0003800000 */
.L_x_9:
[----:B------:R-:W-:-:S00]  /*0de0*/  BRA `(.L_x_9) ;  /* 0xfffffffc00fc7947 */ /* 0x000fc0000383ffff */
[----:B------:R-:W-:-:S00]  /*0df0*/  NOP ;  /* 0x0000000000007918 */ /* 0x000fc00000000000 */
        /* <DEDUP_REMOVED lines=8> */
.L_x_16:


//--------------------- .text._Z9prefixSumPiii    --------------------------
	.section	.text._Z9prefixSumPiii,"ax",@progbits
	.align	128
        .global         _Z9prefixSumPiii
        .type           _Z9prefixSumPiii,@function
        .size           _Z9prefixSumPiii,(.L_x_17 - _Z9prefixSumPiii)
        .other          _Z9prefixSumPiii,@"STO_CUDA_ENTRY STV_DEFAULT"
_Z9prefixSumPiii:
.text._Z9prefixSumPiii:
[----:B------:R-:W-:Y:S01]  /*0000*/  LDC R1, c[0x0][0x37c] ;  /* 0x0000df00ff017b82 */ /* 0x000fe20000000800 */
[----:B------:R-:W0:Y:S07]  /*0010*/  S2R R3, SR_TID.X ;  /* 0x0000000000037919 */ /* 0x000e2e0000002100 */
[----:B------:R-:W0:Y:S01]  /*0020*/  S2UR UR4, SR_CTAID.X ;  /* 0x00000000000479c3 */ /* 0x000e220000002500 */
[----:B------:R-:W1:Y:S01]  /*0030*/  LDCU.64 UR6, c[0x0][0x358] ;  /* 0x00006b00ff0677ac */ /* 0x000e620008000a00 */
[----:B------:R-:W-:Y:S06]  /*0040*/  BSSY.RECONVERGENT B0, `(.L_x_10) ;  /* 0x000000f000007945 */ /* 0x000fec0003800200 */
[----:B------:R-:W0:Y:S02]  /*0050*/  LDC R0, c[0x0][0x360] ;  /* 0x0000d800ff007b82 */ /* 0x000e240000000800 */
[----:B0-----:R-:W-:Y:S01]  /*0060*/  IMAD R0, R0, UR4, R3 ;  /* 0x0000000400007c24 */ /* 0x001fe2000f8e0203 */
[----:B------:R-:W0:Y:S04]  /*0070*/  LDCU UR4, c[0x0][0x388] ;  /* 0x00007100ff0477ac */ /* 0x000e280008000800 */
[----:B------:R-:W-:-:S02]  /*0080*/  ISETP.NE.AND P1, PT, R0, RZ, PT ;  /* 0x000000ff0000720c */ /* 0x000fc40003f25270 */
[----:B------:R-:W-:-:S11]  /*0090*/  ISETP.NE.AND P0, PT, R0, RZ, PT ;  /* 0x000000ff0000720c */ /* 0x000fd60003f05270 */
[----:B-1----:R-:W-:Y:S05]  /*00a0*/  @P1 BRA `(.L_x_11) ;  /* 0x0000000000201947 */ /* 0x002fea0003800000 */
[----:B------:R-:W1:Y:S08]  /*00b0*/  LDC R7, c[0x0][0x38c] ;  /* 0x0000e300ff077b82 */ /* 0x000e700000000800 */
[----:B------:R-:W1:Y:S08]  /*00c0*/  LDC.64 R4, c[0x0][0x380] ;  /* 0x0000e000ff047b82 */ /* 0x000e700000000a00 */
[----:B------:R-:W2:Y:S01]  /*00d0*/  LDC.64 R2, c[0x4][RZ] ;  /* 0x01000000ff027b82 */ /* 0x000ea20000000a00 */
[----:B-1----:R-:W-:-:S05]  /*00e0*/  IMAD.WIDE R4, R7, 0x4, R4 ;  /* 0x0000000407047825 */ /* 0x002fca00078e0204 */
[----:B------:R-:W3:Y:S04]  /*00f0*/  LDG.E R7, desc[UR6][R4.64+0x4] ;  /* 0x0000040604077981 */ /* 0x000ee8000c1e1900 */
[----:B--2---:R-:W3:Y:S02]  /*0100*/  LDG.E R2, desc[UR6][R2.64] ;  /* 0x0000000602027981 */ /* 0x004ee4000c1e1900 */
[----:B---3--:R-:W-:-:S05]  /*0110*/  IADD3 R7, PT, PT, R2, R7, RZ ;  /* 0x0000000702077210 */ /* 0x008fca0007ffe0ff */
[----:B------:R1:W-:Y:S02]  /*0120*/  STG.E desc[UR6][R4.64+0x4], R7 ;  /* 0x0000040704007986 */ /* 0x0003e4000c101906 */
.L_x_11:
[----:B0-----:R-:W-:Y:S05]  /*0130*/  BSYNC.RECONVERGENT B0 ;  /* 0x0000000000007941 */ /* 0x001fea0003800200 */
.L_x_10:
[----:B------:R-:W-:Y:S01]  /*0140*/  BAR.SYNC.DEFER_BLOCKING 0x0 ;  /* 0x0000000000007b1d */ /* 0x000fe20000010000 */
[----:B------:R-:W-:-:S09]  /*0150*/  UISETP.GE.AND UP0, UPT, UR4, 0x2, UPT ;  /* 0x000000020400788c */ /* 0x000fd2000bf06270 */
[----:B------:R-:W-:Y:S05]  /*0160*/  BRA.U !UP0, `(.L_x_12) ;  /* 0x0000000108507547 */ /* 0x000fea000b800000 */
[----:B------:R-:W0:Y:S01]  /*0170*/  LDC.64 R2, c[0x0][0x380] ;  /* 0x0000e000ff027b82 */ /* 0x000e220000000a00 */
[----:B------:R-:W1:Y:S01]  /*0180*/  LDCU UR5, c[0x0][0x38c] ;  /* 0x00007180ff0577ac */ /* 0x000e620008000800 */
[----:B------:R-:W-:Y:S01]  /*0190*/  HFMA2 R6, -RZ, RZ, 0, 0 ;  /* 0x00000000ff067431 */ /* 0x000fe200000001ff */
[----:B------:R-:W2:Y:S01]  /*01a0*/  LDCU UR4, c[0x0][0x388] ;  /* 0x00007100ff0477ac */ /* 0x000ea20008000800 */
[----:B-1----:R-:W-:Y:S01]  /*01b0*/  IADD3.X R7, PT, PT, R0, UR5, RZ, PT, !PT ;  /* 0x0000000500077c10 */ /* 0x002fe2000bffe4ff */
[----:B------:R-:W-:-:S04]  /*01c0*/  UMOV UR5, 0x1 ;  /* 0x0000000100057882 */ /* 0x000fc80000000000 */
[----:B0-2---:R-:W-:-:S07]  /*01d0*/  IMAD.WIDE R2, R7, 0x4, R2 ;  /* 0x0000000407027825 */ /* 0x005fce00078e0202 */
.L_x_13:
[----:B------:R-:W-:-:S13]  /*01e0*/  ISETP.GE.AND P1, PT, R0, UR5, PT ;  /* 0x0000000500007c0c */ /* 0x000fda000bf26270 */
[----:B0-----:R-:W0:Y:S01]  /*01f0*/  @P1 LDC.64 R4, c[0x0][0x380] ;  /* 0x0000e000ff041b82 */ /* 0x001e220000000a00 */
[----:B------:R-:W-:-:S04]  /*0200*/  @P1 VIADD R9, R7, -UR5 ;  /* 0x8000000507091c36 */ /* 0x000fc80008000000 */
[----:B0-----:R-:W-:-:S05]  /*0210*/  @P1 IMAD.WIDE R4, R9, 0x4, R4 ;  /* 0x0000000409041825 */ /* 0x001fca00078e0204 */
[----:B------:R-:W2:Y:S01]  /*0220*/  @P1 LDG.E R6, desc[UR6][R4.64] ;  /* 0x0000000604061981 */ /* 0x000ea2000c1e1900 */
[----:B------:R-:W-:Y:S06]  /*0230*/  BAR.SYNC.DEFER_BLOCKING 0x0 ;  /* 0x0000000000007b1d */ /* 0x000fec0000010000 */
[----:B------:R-:W2:Y:S01]  /*0240*/  @P1 LDG.E R9, desc[UR6][R2.64] ;  /* 0x0000000602091981 */ /* 0x000ea2000c1e1900 */
[----:B------:R-:W-:-:S04]  /*0250*/  USHF.L.U32 UR5, UR5, 0x1, URZ ;  /* 0x0000000105057899 */ /* 0x000fc800080006ff */
[----:B------:R-:W-:Y:S01]  /*0260*/  UISETP.GE.AND UP0, UPT, UR5, UR4, UPT ;  /* 0x000000040500728c */ /* 0x000fe2000bf06270 */
[----:B--2---:R-:W-:-:S05]  /*0270*/  @P1 IADD3 R9, PT, PT, R6, R9, RZ ;  /* 0x0000000906091210 */ /* 0x004fca0007ffe0ff */
[----:B------:R0:W-:Y:S01]  /*0280*/  @P1 STG.E desc[UR6][R2.64], R9 ;  /* 0x0000000902001986 */ /* 0x0001e2000c101906 */
[----:B------:R-:W-:Y:S06]  /*0290*/  BAR.SYNC.DEFER_BLOCKING 0x0 ;  /* 0x0000000000007b1d */ /* 0x000fec0000010000 */
[----:B------:R-:W-:Y:S05]  /*02a0*/  BRA.U !UP0, `(.L_x_13) ;  /* 0xfffffffd08cc7547 */ /* 0x000fea000b83ffff */
.L_x_12:
[----:B------:R-:W-:Y:S05]  /*02b0*/  @P0 EXIT ;  /* 0x000000000000094d */ /* 0x000fea0003800000 */
[----:B-1----:R-:W1:Y:S08]  /*02c0*/  LDC R5, c[0x0][0x38c] ;  /* 0x0000e300ff057b82 */ /* 0x002e700000000800 */
[----:B0-----:R-:W0:Y:S01]  /*02d0*/  LDC.64 R2, c[0x0][0x380] ;  /* 0x0000e000ff027b82 */ /* 0x001e220000000a00 */
[----:B-1----:R-:W-:-:S04]  /*02e0*/  VIADD R5, R5, UR4 ;  /* 0x0000000405057c36 */ /* 0x002fc80008000000 */
[----:B0-----:R-:W-:-:S06]  /*02f0*/  IMAD.WIDE R2, R5, 0x4, R2 ;  /* 0x0000000405027825 */ /* 0x001fcc00078e0202 */
[----:B------:R-:W2:Y:S01]  /*0300*/  LDG.E R3, desc[UR6][R2.64] ;  /* 0x0000000602037981 */ /* 0x000ea2000c1e1900 */
[----:B------:R-:W2:Y:S03]  /*0310*/  LDC.64 R4, c[0x4][RZ] ;  /* 0x01000000ff047b82 */ /* 0x000ea60000000a00 */
[----:B--2---:R-:W-:Y:S01]  /*0320*/  STG.E desc[UR6][R4.64], R3 ;  /* 0x0000000304007986 */ /* 0x004fe2000c101906 */
[----:B------:R-:W-:Y:S05]  /*0330*/  EXIT ;  /* 0x000000000000794d */ /* 0x000fea0003800000 */
.L_x_14:
        /* <DEDUP_REMOVED lines=12> */
.L_x_17:


//--------------------- .text._Z8setvaluei        --------------------------
	.section	.text._Z8setvaluei,"ax",@progbits
	.align	128
        .global         _Z8setvaluei
        .type           _Z8setvaluei,@function
        .size           _Z8setvaluei,(.L_x_18 - _Z8setvaluei)
        .other          _Z8setvaluei,@"STO_CUDA_ENTRY STV_DEFAULT"
_Z8setvaluei:
.text._Z8setvaluei:
[----:B------:R-:W-:Y:S08]  /*0000*/  LDC R1, c[0x0][0x37c] ;  /* 0x0000df00ff017b82 */ /* 0x000ff00000000800 */
[----:B------:R-:W0:Y:S01]  /*0010*/  LDC R5, c[0x0][0x380] ;  /* 0x0000e000ff057b82 */ /* 0x000e220000000800 */
[----:B------:R-:W0:Y:S07]  /*0020*/  LDCU.64 UR4, c[0x0][0x358] ;  /* 0x00006b00ff0477ac */ /* 0x000e2e0008000a00 */
[----:B------:R-:W0:Y:S02]  /*0030*/  LDC.64 R2, c[0x4][RZ] ;  /* 0x01000000ff027b82 */ /* 0x000e240000000a00 */
[----:B0-----:R-:W-:Y:S01]  /*0040*/  STG.E desc[UR4][R2.64], R5 ;  /* 0x0000000502007986 */ /* 0x001fe2000c101904 */
[----:B------:R-:W-:Y:S05]  /*0050*/  EXIT ;  /* 0x000000000000794d */ /* 0x000fea0003800000 */
.L_x_15:
        /* <DEDUP_REMOVED lines=10> */
.L_x_18:


//--------------------- .nv.shared.reserved.0     --------------------------
	.section	.nv.shared.reserved.0,"aw",@nobits
	.weak		__nv_reservedSMEM_offset_0_alias
	.size		__nv_reservedSMEM_offset_0_alias, 0, 64
	.other		__nv_reservedSMEM_offset_0_alias,@"STO_CUDA_RESERVED_SHARED STV_DEFAULT"
__nv_reservedSMEM_offset_0_alias:
	.zero		0
	.zero		64


//--------------------- .nv.global                --------------------------
	.section	.nv.global,"aw",@nobits
	.align	4
.nv.global:
	.type		remind,@object
	.size		remind,(.L_0 - remind)
remind:
	.zero		4
.L_0:


//--------------------- .nv.constant0._Z7kernel1iPiS_S_S_S_iiiiiS_ --------------------------
	.section	.nv.constant0._Z7kernel1iPiS_S_S_S_iiiiiS_,"a",@progbits
	.sectionflags	@""
	.align	4
.nv.constant0._Z7kernel1iPiS_S_S_S_iiiiiS_:
	.zero		976


//--------------------- .nv.constant0._Z9prefixSumPiii --------------------------
	.section	.nv.constant0._Z9prefixSumPiii,"a",@progbits
	.sectionflags	@""
	.align	4
.nv.constant0._Z9prefixSumPiii:
	.zero		912


//--------------------- .nv.constant0._Z8setvaluei --------------------------
	.section	.nv.constant0._Z8setvaluei,"a",@progbits
	.sectionflags	@""
	.align	4
.nv.constant0._Z8setvaluei:
	.zero		900


//--------------------- SYMBOLS --------------------------

	.type		.nv.reservedSmem.offset0,@object
	.size		.nv.reservedSmem.offset0,0x4
